	.headerflags	@"EF_CUDA_TEXMODE_UNIFIED EF_CUDA_64BIT_ADDRESS EF_CUDA_ACCELERATORS EF_CUDA_SM90 EF_CUDA_VIRTUAL_SM(EF_CUDA_SM90)"
	.elftype	@"ET_EXEC"


//--------------------- .nv.info                  --------------------------
	.section	.nv.info,"",@"SHT_CUDA_INFO"
	.align	4


	//----- nvinfo : EIATTR_REGCOUNT
	.align		4
        /*0000*/ 	.byte	0x04, 0x2f
        /*0002*/ 	.short	(.L_1 - .L_0)
	.align		4
.L_0:
        /*0004*/ 	.word	index@(triton_poi_fused__to_copy_32)
        /*0008*/ 	.word	0x0000000a


	//----- nvinfo : EIATTR_MIN_STACK_SIZE
	.align		4
.L_1:
        /*000c*/ 	.byte	0x04, 0x12
        /*000e*/ 	.short	(.L_3 - .L_2)
	.align		4
.L_2:
        /*0010*/ 	.word	index@(triton_poi_fused__to_copy_32)
        /*0014*/ 	.word	0x00000000


	//----- nvinfo : EIATTR_FRAME_SIZE
	.align		4
.L_3:
        /*0018*/ 	.byte	0x04, 0x11
        /*001a*/ 	.short	(.L_5 - .L_4)
	.align		4
.L_4:
        /*001c*/ 	.word	index@(triton_poi_fused__to_copy_32)
        /*0020*/ 	.word	0x00000000


	//----- nvinfo : EIATTR_MIN_STACK_SIZE
	.align		4
.L_5:
        /*0024*/ 	.byte	0x04, 0x12
        /*0026*/ 	.short	(.L_7 - .L_6)
	.align		4
.L_6:
        /*0028*/ 	.word	index@(triton_poi_fused__to_copy_32)
        /*002c*/ 	.word	0x00000000
.L_7:


//--------------------- .nv.info.triton_poi_fused__to_copy_32 --------------------------
	.section	.nv.info.triton_poi_fused__to_copy_32,"",@"SHT_CUDA_INFO"
	.sectionflags	@""
	.align	4


	//----- nvinfo : EIATTR_CUDA_API_VERSION
	.align		4
        /*0000*/ 	.byte	0x04, 0x37
        /*0002*/ 	.short	(.L_9 - .L_8)
.L_8:
        /*0004*/ 	.word	0x0000007c


	//----- nvinfo : EIATTR_KPARAM_INFO
	.align		4
.L_9:
        /*0008*/ 	.byte	0x04, 0x17
        /*000a*/ 	.short	(.L_11 - .L_10)
.L_10:
        /*000c*/ 	.word	0x00000000
        /*0010*/ 	.short	0x0001
        /*0012*/ 	.short	0x0008
        /*0014*/ 	.byte	0x00, 0xf0, 0x11, 0x00


	//----- nvinfo : EIATTR_KPARAM_INFO
	.align		4
.L_11:
        /*0018*/ 	.byte	0x04, 0x17
        /*001a*/ 	.short	(.L_13 - .L_12)
.L_12:
        /*001c*/ 	.word	0x00000000
        /*0020*/ 	.short	0x0000
        /*0022*/ 	.short	0x0000
        /*0024*/ 	.byte	0x00, 0xf4, 0x21, 0x00


	//----- nvinfo : EIATTR_SPARSE_MMA_MASK
	.align		4
.L_13:
        /*0028*/ 	.byte	0x03, 0x50
        /*002a*/ 	.short	0x0000


	//----- nvinfo : EIATTR_MAXREG_COUNT
	.align		4
        /*002c*/ 	.byte	0x03, 0x1b
        /*002e*/ 	.short	0x00ff


	//----- nvinfo : EIATTR_EXIT_INSTR_OFFSETS
	.align		4
        /*0030*/ 	.byte	0x04, 0x1c
        /*0032*/ 	.short	(.L_15 - .L_14)


	//   ....[0]....
.L_14:
        /*0034*/ 	.word	0x00000140


	//   ....[1]....
        /*0038*/ 	.word	0x00000170


	//----- nvinfo : EIATTR_REQNTID
	.align		4
.L_15:
        /*003c*/ 	.byte	0x04, 0x10
        /*003e*/ 	.short	(.L_17 - .L_16)
.L_16:
        /*0040*/ 	.word	0x00000020
        /*0044*/ 	.word	0x00000001
        /*0048*/ 	.word	0x00000001


	//----- nvinfo : EIATTR_CBANK_PARAM_SIZE
	.align		4
.L_17:
        /*004c*/ 	.byte	0x03, 0x19
        /*004e*/ 	.short	0x000c


	//----- nvinfo : EIATTR_PARAM_CBANK
	.align		4
        /*0050*/ 	.byte	0x04, 0x0a
        /*0052*/ 	.short	(.L_19 - .L_18)
	.align		4
.L_18:
        /*0054*/ 	.word	index@(.nv.constant0.triton_poi_fused__to_copy_32)
        /*0058*/ 	.short	0x0210
        /*005a*/ 	.short	0x000c


	//----- nvinfo : EIATTR_SW_WAR
	.align		4
.L_19:
        /*005c*/ 	.byte	0x04, 0x36
        /*005e*/ 	.short	(.L_21 - .L_20)
.L_20:
        /*0060*/ 	.word	0x00000008
.L_21:


//--------------------- .nv.callgraph             --------------------------
	.section	.nv.callgraph,"",@"SHT_CUDA_CALLGRAPH"
	.align	4
	.sectionentsize	8
	.align		4
        /*0000*/ 	.word	0x00000000
	.align		4
        /*0004*/ 	.word	0xffffffff
	.align		4
        /*0008*/ 	.word	0x00000000
	.align		4
        /*000c*/ 	.word	0xfffffffe
	.align		4
        /*0010*/ 	.word	0x00000000
	.align		4
        /*0014*/ 	.word	0xfffffffd
	.align		4
        /*0018*/ 	.word	0x00000000
	.align		4
        /*001c*/ 	.word	0xfffffffc


//--------------------- .text.triton_poi_fused__to_copy_32 --------------------------
	.section	.text.triton_poi_fused__to_copy_32,"ax",@progbits
	.align	128
        .global         triton_poi_fused__to_copy_32
        .type           triton_poi_fused__to_copy_32,@function
        .size           triton_poi_fused__to_copy_32,(.L_x_1 - triton_poi_fused__to_copy_32)
        .other          triton_poi_fused__to_copy_32,@"STO_CUDA_ENTRY STV_DEFAULT"
triton_poi_fused__to_copy_32:
.text.triton_poi_fused__to_copy_32:
[----:B------:R-:W0:Y:S02]  /*0000*/  LDC R1, c[0x0][0x28] ;  /* 0x00000a00ff017b82 */ /* 0x000e240000000800 */
[----:B------:R-:W1:Y:S01]  /*0010*/  S2R R0, SR_TID.X ;  /* 0x0000000000007919 */ /* 0x000e620000002100 */
[----:B------:R-:W2:Y:S01]  /*0020*/  S2R R5, SR_CTAID.X ;  /* 0x0000000000057919 */ /* 0x000ea20000002500 */
[----:B-1----:R-:W-:-:S05]  /*0030*/  IMAD.SHL.U32 R0, R0, 0x2, RZ ;  /* 0x0000000200007824 */ /* 0x002fca00078e00ff */
[----:B------:R-:W-:-:S05]  /*0040*/  LOP3.LUT R0, R0, 0x3e, RZ, 0xc0, !PT ;  /* 0x0000003e00007812 */ /* 0x000fca00078ec0ff */
[----:B--2---:R-:W-:-:S04]  /*0050*/  IMAD R5, R5, 0x40, R0 ;  /* 0x0000004005057824 */ /* 0x004fc800078e0200 */
[C---:B------:R-:W-:Y:S01]  /*0060*/  VIADD R0, R5.reuse, 0x1 ;  /* 0x0000000105007836 */ /* 0x040fe20000000000 */
[----:B------:R-:W-:Y:S02]  /*0070*/  I2FP.F32.S32 R2, R5 ;  /* 0x0000000500027245 */ /* 0x000fe40000201400 */
[----:B------:R-:W-:Y:S02]  /*0080*/  ISETP.GE.AND P0, PT, R5, 0x40, PT ;  /* 0x000000400500780c */ /* 0x000fe40003f06270 */
[----:B------:R-:W-:Y:S01]  /*0090*/  I2FP.F32.S32 R0, R0 ;  /* 0x0000000000007245 */ /* 0x000fe20000201400 */
[----:B------:R-:W-:Y:S02]  /*00a0*/  FMUL R4, R2, 0.4920634925365447998 ;  /* 0x3efbefbf02047820 */ /* 0x000fe40000400000 */
[----:B------:R-:W1:Y:S02]  /*00b0*/  LDC.64 R2, c[0x0][0x210] ;  /* 0x00008400ff027b82 */ /* 0x000e640000000a00 */
[----:B------:R-:W-:Y:S01]  /*00c0*/  FMUL R0, R0, 0.4920634925365447998 ;  /* 0x3efbefbf00007820 */ /* 0x000fe20000400000 */
[----:B------:R-:W-:-:S04]  /*00d0*/  FMNMX R4, RZ, R4, !PT ;  /* 0x00000004ff047209 */ /* 0x000fc80007800000 */
[----:B------:R-:W-:Y:S02]  /*00e0*/  FMNMX R0, RZ, R0, !PT ;  /* 0x00000000ff007209 */ /* 0x000fe40007800000 */
[----:B------:R-:W2:Y:S08]  /*00f0*/  F2I.TRUNC.NTZ R4, R4 ;  /* 0x0000000400047305 */ /* 0x000eb0000020f100 */
[----:B------:R-:W3:Y:S01]  /*0100*/  F2I.TRUNC.NTZ R6, R0 ;  /* 0x0000000000067305 */ /* 0x000ee2000020f100 */
[----:B-1----:R-:W-:Y:S01]  /*0110*/  IMAD.WIDE R2, R5, 0x8, R2 ;  /* 0x0000000805027825 */ /* 0x002fe200078e0202 */
[----:B--2---:R-:W-:-:S02]  /*0120*/  SHF.R.S32.HI R5, RZ, 0x1f, R4 ;  /* 0x0000001fff057819 */ /* 0x004fc40000011404 */
[----:B---3--:R-:W-:Y:S01]  /*0130*/  SHF.R.S32.HI R7, RZ, 0x1f, R6 ;  /* 0x0000001fff077819 */ /* 0x008fe20000011406 */
[----:B------:R-:W-:Y:S06]  /*0140*/  @P0 EXIT ;  /* 0x000000000000094d */ /* 0x000fec0003800000 */
[----:B------:R-:W-:Y:S02]  /*0150*/  ULDC.64 UR4, c[0x0][0x208] ;  /* 0x0000820000047ab9 */ /* 0x000fe40000000a00 */
[----:B------:R-:W-:Y:S01]  /*0160*/  STG.E.128 desc[UR4][R2.64], R4 ;  /* 0x0000000402007986 */ /* 0x000fe2000c101d04 */
[----:B------:R-:W-:Y:S05]  /*0170*/  EXIT ;  /* 0x000000000000794d */ /* 0x000fea0003800000 */
.L_x_0:
[----:B------:R-:W-:-:S00]  /*0180*/  BRA `(.L_x_0) ;  /* 0xfffffffc00fc7947 */ /* 0x000fc0000383ffff */
[----:B------:R-:W-:-:S00]  /*0190*/  NOP ;  /* 0x0000000000007918 */ /* 0x000fc00000000000 */
        /* <DEDUP_REMOVED lines=14> */
.L_x_1:


//--------------------- .nv.constant0.triton_poi_fused__to_copy_32 --------------------------
	.section	.nv.constant0.triton_poi_fused__to_copy_32,"a",@progbits
	.sectionflags	@""
	.align	4
.nv.constant0.triton_poi_fused__to_copy_32:
	.zero		540
